	.headerflags	@"EF_CUDA_TEXMODE_UNIFIED EF_CUDA_64BIT_ADDRESS EF_CUDA_ACCELERATORS EF_CUDA_SM90 EF_CUDA_VIRTUAL_SM(EF_CUDA_SM90)"
	.elftype	@"ET_EXEC"


//--------------------- .nv.info                  --------------------------
	.section	.nv.info,"",@"SHT_CUDA_INFO"
	.align	4


	//----- nvinfo : EIATTR_REGCOUNT
	.align		4
        /*0000*/ 	.byte	0x04, 0x2f
        /*0002*/ 	.short	(.L_3 - .L_2)
	.align		4
.L_2:
        /*0004*/ 	.word	index@(triton_poi_fused__native_batch_norm_legit_no_training_mul_softplus_tanh_0)
        /*0008*/ 	.word	0x00000013


	//----- nvinfo : EIATTR_MIN_STACK_SIZE
	.align		4
.L_3:
        /*000c*/ 	.byte	0x04, 0x12
        /*000e*/ 	.short	(.L_5 - .L_4)
	.align		4
.L_4:
        /*0010*/ 	.word	index@(triton_poi_fused__native_batch_norm_legit_no_training_mul_softplus_tanh_0)
        /*0014*/ 	.word	0x00000000


	//----- nvinfo : EIATTR_FRAME_SIZE
	.align		4
.L_5:
        /*0018*/ 	.byte	0x04, 0x11
        /*001a*/ 	.short	(.L_7 - .L_6)
	.align		4
.L_6:
        /*001c*/ 	.word	index@(triton_poi_fused__native_batch_norm_legit_no_training_mul_softplus_tanh_0)
        /*0020*/ 	.word	0x00000000


	//----- nvinfo : EIATTR_MIN_STACK_SIZE
	.align		4
.L_7:
        /*0024*/ 	.byte	0x04, 0x12
        /*0026*/ 	.short	(.L_9 - .L_8)
	.align		4
.L_8:
        /*0028*/ 	.word	index@(triton_poi_fused__native_batch_norm_legit_no_training_mul_softplus_tanh_0)
        /*002c*/ 	.word	0x00000000
.L_9:


//--------------------- .nv.info.triton_poi_fused__native_batch_norm_legit_no_training_mul_softplus_tanh_0 --------------------------
	.section	.nv.info.triton_poi_fused__native_batch_norm_legit_no_training_mul_softplus_tanh_0,"",@"SHT_CUDA_INFO"
	.sectionflags	@""
	.align	4


	//----- nvinfo : EIATTR_CUDA_API_VERSION
	.align		4
        /*0000*/ 	.byte	0x04, 0x37
        /*0002*/ 	.short	(.L_11 - .L_10)
.L_10:
        /*0004*/ 	.word	0x0000007c


	//----- nvinfo : EIATTR_KPARAM_INFO
	.align		4
.L_11:
        /*0008*/ 	.byte	0x04, 0x17
        /*000a*/ 	.short	(.L_13 - .L_12)
.L_12:
        /*000c*/ 	.word	0x00000000
        /*0010*/ 	.short	0x0006
        /*0012*/ 	.short	0x0030
        /*0014*/ 	.byte	0x00, 0xf0, 0x11, 0x00


	//----- nvinfo : EIATTR_KPARAM_INFO
	.align		4
.L_13:
        /*0018*/ 	.byte	0x04, 0x17
        /*001a*/ 	.short	(.L_15 - .L_14)
.L_14:
        /*001c*/ 	.word	0x00000000
        /*0020*/ 	.short	0x0005
        /*0022*/ 	.short	0x0028
        /*0024*/ 	.byte	0x00, 0xf4, 0x21, 0x00


	//----- nvinfo : EIATTR_KPARAM_INFO
	.align		4
.L_15:
        /*0028*/ 	.byte	0x04, 0x17
        /*002a*/ 	.short	(.L_17 - .L_16)
.L_16:
        /*002c*/ 	.word	0x00000000
        /*0030*/ 	.short	0x0004
        /*0032*/ 	.short	0x0020
        /*0034*/ 	.byte	0x00, 0xf4, 0x21, 0x00


	//----- nvinfo : EIATTR_KPARAM_INFO
	.align		4
.L_17:
        /*0038*/ 	.byte	0x04, 0x17
        /*003a*/ 	.short	(.L_19 - .L_18)
.L_18:
        /*003c*/ 	.word	0x00000000
        /*0040*/ 	.short	0x0003
        /*0042*/ 	.short	0x0018
        /*0044*/ 	.byte	0x00, 0xf4, 0x21, 0x00


	//----- nvinfo : EIATTR_KPARAM_INFO
	.align		4
.L_19:
        /*0048*/ 	.byte	0x04, 0x17
        /*004a*/ 	.short	(.L_21 - .L_20)
.L_20:
        /*004c*/ 	.word	0x00000000
        /*0050*/ 	.short	0x0002
        /*0052*/ 	.short	0x0010
        /*0054*/ 	.byte	0x00, 0xf4, 0x21, 0x00


	//----- nvinfo : EIATTR_KPARAM_INFO
	.align		4
.L_21:
        /*0058*/ 	.byte	0x04, 0x17
        /*005a*/ 	.short	(.L_23 - .L_22)
.L_22:
        /*005c*/ 	.word	0x00000000
        /*0060*/ 	.short	0x0001
        /*0062*/ 	.short	0x0008
        /*0064*/ 	.byte	0x00, 0xf4, 0x21, 0x00


	//----- nvinfo : EIATTR_KPARAM_INFO
	.align		4
.L_23:
        /*0068*/ 	.byte	0x04, 0x17
        /*006a*/ 	.short	(.L_25 - .L_24)
.L_24:
        /*006c*/ 	.word	0x00000000
        /*0070*/ 	.short	0x0000
        /*0072*/ 	.short	0x0000
        /*0074*/ 	.byte	0x00, 0xf4, 0x21, 0x00


	//----- nvinfo : EIATTR_SPARSE_MMA_MASK
	.align		4
.L_25:
        /*0078*/ 	.byte	0x03, 0x50
        /*007a*/ 	.short	0x0000


	//----- nvinfo : EIATTR_MAXREG_COUNT
	.align		4
        /*007c*/ 	.byte	0x03, 0x1b
        /*007e*/ 	.short	0x00ff


	//----- nvinfo : EIATTR_EXIT_INSTR_OFFSETS
	.align		4
        /*0080*/ 	.byte	0x04, 0x1c
        /*0082*/ 	.short	(.L_27 - .L_26)


	//   ....[0]....
.L_26:
        /*0084*/ 	.word	0x000006f0


	//   ....[1]....
        /*0088*/ 	.word	0x00000710


	//----- nvinfo : EIATTR_REQNTID
	.align		4
.L_27:
        /*008c*/ 	.byte	0x04, 0x10
        /*008e*/ 	.short	(.L_29 - .L_28)
.L_28:
        /*0090*/ 	.word	0x00000080
        /*0094*/ 	.word	0x00000001
        /*0098*/ 	.word	0x00000001


	//----- nvinfo : EIATTR_CRS_STACK_SIZE
	.align		4
.L_29:
        /*009c*/ 	.byte	0x04, 0x1e
        /*009e*/ 	.short	(.L_31 - .L_30)
.L_30:
        /*00a0*/ 	.word	0x00000000


	//----- nvinfo : EIATTR_CBANK_PARAM_SIZE
	.align		4
.L_31:
        /*00a4*/ 	.byte	0x03, 0x19
        /*00a6*/ 	.short	0x0034


	//----- nvinfo : EIATTR_PARAM_CBANK
	.align		4
        /*00a8*/ 	.byte	0x04, 0x0a
        /*00aa*/ 	.short	(.L_33 - .L_32)
	.align		4
.L_32:
        /*00ac*/ 	.word	index@(.nv.constant0.triton_poi_fused__native_batch_norm_legit_no_training_mul_softplus_tanh_0)
        /*00b0*/ 	.short	0x0210
        /*00b2*/ 	.short	0x0034


	//----- nvinfo : EIATTR_SW_WAR
	.align		4
.L_33:
        /*00b4*/ 	.byte	0x04, 0x36
        /*00b6*/ 	.short	(.L_35 - .L_34)
.L_34:
        /*00b8*/ 	.word	0x00000008
.L_35:


//--------------------- .nv.callgraph             --------------------------
	.section	.nv.callgraph,"",@"SHT_CUDA_CALLGRAPH"
	.align	4
	.sectionentsize	8
	.align		4
        /*0000*/ 	.word	0x00000000
	.align		4
        /*0004*/ 	.word	0xffffffff
	.align		4
        /*0008*/ 	.word	0x00000000
	.align		4
        /*000c*/ 	.word	0xfffffffe
	.align		4
        /*0010*/ 	.word	0x00000000
	.align		4
        /*0014*/ 	.word	0xfffffffd
	.align		4
        /*0018*/ 	.word	0x00000000
	.align		4
        /*001c*/ 	.word	0xfffffffc


//--------------------- .nv.constant4             --------------------------
	.section	.nv.constant4,"a",@progbits
	.align	8
	.align		8
.nv.constant4:
        /*0000*/ 	.dword	_$_str
	.align		8
        /*0008*/ 	.dword	_$_str_$_2


//--------------------- .text.triton_poi_fused__native_batch_norm_legit_no_training_mul_softplus_tanh_0 --------------------------
	.section	.text.triton_poi_fused__native_batch_norm_legit_no_training_mul_softplus_tanh_0,"ax",@progbits
	.align	128
        .global         triton_poi_fused__native_batch_norm_legit_no_training_mul_softplus_tanh_0
        .type           triton_poi_fused__native_batch_norm_legit_no_training_mul_softplus_tanh_0,@function
        .size           triton_poi_fused__native_batch_norm_legit_no_training_mul_softplus_tanh_0,(.L_x_6 - triton_poi_fused__native_batch_norm_legit_no_training_mul_softplus_tanh_0)
        .other          triton_poi_fused__native_batch_norm_legit_no_training_mul_softplus_tanh_0,@"STO_CUDA_ENTRY STV_DEFAULT"
triton_poi_fused__native_batch_norm_legit_no_training_mul_softplus_tanh_0:
.text.triton_poi_fused__native_batch_norm_legit_no_training_mul_softplus_tanh_0:
[----:B------:R-:W0:Y:S01]  /*0000*/  LDC R1, c[0x0][0x28] ;  /* 0x00000a00ff017b82 */ /* 0x000e220000000800 */
[----:B------:R-:W1:Y:S07]  /*0010*/  S2R R2, SR_TID.X ;  /* 0x0000000000027919 */ /* 0x000e6e0000002100 */
[----:B------:R-:W2:Y:S01]  /*0020*/  LDC.64 R8, c[0x0][0x228] ;  /* 0x00008a00ff087b82 */ /* 0x000ea20000000a00 */
[----:B------:R-:W-:Y:S01]  /*0030*/  CS2R R14, SRZ ;  /* 0x00000000000e7805 */ /* 0x000fe2000001ff00 */
[----:B------:R-:W-:Y:S01]  /*0040*/  ULDC.64 UR4, c[0x0][0x208] ;  /* 0x0000820000047ab9 */ /* 0x000fe20000000a00 */
[----:B------:R-:W3:Y:S05]  /*0050*/  S2R R3, SR_CTAID.X ;  /* 0x0000000000037919 */ /* 0x000eea0000002500 */
[----:B------:R-:W4:Y:S08]  /*0060*/  LDC.64 R4, c[0x0][0x218] ;  /* 0x00008600ff047b82 */ /* 0x000f300000000a00 */
[----:B------:R-:W5:Y:S08]  /*0070*/  LDC.64 R6, c[0x0][0x220] ;  /* 0x00008800ff067b82 */ /* 0x000f700000000a00 */
[----:B------:R-:W5:Y:S01]  /*0080*/  LDC.64 R10, c[0x0][0x230] ;  /* 0x00008c00ff0a7b82 */ /* 0x000f620000000a00 */
[----:B-1----:R-:W-:-:S07]  /*0090*/  LOP3.LUT R2, R2, 0x7f, RZ, 0xc0, !PT ;  /* 0x0000007f02027812 */ /* 0x002fce00078ec0ff */
[----:B------:R-:W1:Y:S01]  /*00a0*/  LDC.64 R12, c[0x0][0x238] ;  /* 0x00008e00ff0c7b82 */ /* 0x000e620000000a00 */
[----:B---3--:R-:W-:Y:S02]  /*00b0*/  SHF.R.S32.HI R0, RZ, 0x18, R3 ;  /* 0x00000018ff007819 */ /* 0x008fe40000011403 */
[----:B------:R-:W-:Y:S02]  /*00c0*/  LEA R2, R3, R2, 0x7 ;  /* 0x0000000203027211 */ /* 0x000fe400078e38ff */
[----:B------:R-:W-:Y:S02]  /*00d0*/  SGXT R3, R0, 0x1 ;  /* 0x000000010003781a */ /* 0x000fe40000000200 */
[----:B------:R-:W-:Y:S02]  /*00e0*/  ISETP.GE.AND P0, PT, R2, 0x80, PT ;  /* 0x000000800200780c */ /* 0x000fe40003f06270 */
[----:B------:R-:W-:-:S04]  /*00f0*/  LEA.HI R3, R3, R2, RZ, 0x4 ;  /* 0x0000000203037211 */ /* 0x000fc800078f20ff */
[----:B------:R-:W-:-:S04]  /*0100*/  SHF.R.S32.HI R0, RZ, 0x4, R3 ;  /* 0x00000004ff007819 */ /* 0x000fc80000011403 */
[----:B------:R-:W-:-:S04]  /*0110*/  LEA.HI R3, R3, R0, RZ, 0x1 ;  /* 0x0000000003037211 */ /* 0x000fc800078f08ff */
[----:B------:R-:W-:-:S04]  /*0120*/  LOP3.LUT R3, R3, 0xfffffffe, RZ, 0xc0, !PT ;  /* 0xfffffffe03037812 */ /* 0x000fc800078ec0ff */
[----:B------:R-:W-:-:S05]  /*0130*/  IADD3 R3, R0, -R3, RZ ;  /* 0x8000000300037210 */ /* 0x000fca0007ffe0ff */
[----:B--2---:R-:W-:-:S05]  /*0140*/  IMAD.WIDE R8, R3, 0x4, R8 ;  /* 0x0000000403087825 */ /* 0x004fca00078e0208 */
[----:B------:R2:W3:Y:S01]  /*0150*/  @!P0 LDG.E.EL R14, desc[UR4][R8.64] ;  /* 0x00000004080e8981 */ /* 0x0004e2000c2e1900 */
[----:B------:R-:W-:Y:S01]  /*0160*/  HFMA2.MMA R0, -RZ, RZ, 0, 0 ;  /* 0x00000000ff007435 */ /* 0x000fe200000001ff */
[----:B----4-:R-:W-:-:S04]  /*0170*/  IMAD.WIDE R4, R2, 0x4, R4 ;  /* 0x0000000402047825 */ /* 0x010fc800078e0204 */
[----:B-----5:R-:W-:-:S04]  /*0180*/  IMAD.WIDE R6, R3, 0x4, R6 ;  /* 0x0000000403067825 */ /* 0x020fc800078e0206 */
[C---:B0-2---:R-:W-:Y:S01]  /*0190*/  IMAD.WIDE R8, R3.reuse, 0x4, R10 ;  /* 0x0000000403087825 */ /* 0x045fe200078e020a */
[----:B------:R-:W2:Y:S03]  /*01a0*/  @!P0 LDG.E R0, desc[UR4][R4.64] ;  /* 0x0000000404008981 */ /* 0x000ea6000c1e1900 */
[----:B-1----:R-:W-:Y:S01]  /*01b0*/  IMAD.WIDE R10, R3, 0x4, R12 ;  /* 0x00000004030a7825 */ /* 0x002fe200078e020c */
[----:B------:R-:W-:Y:S01]  /*01c0*/  HFMA2.MMA R12, -RZ, RZ, 0, 0 ;  /* 0x00000000ff0c7435 */ /* 0x000fe200000001ff */
[----:B------:R-:W2:Y:S01]  /*01d0*/  @!P0 LDG.E.EL R15, desc[UR4][R6.64] ;  /* 0x00000004060f8981 */ /* 0x000ea2000c2e1900 */
[----:B------:R-:W-:-:S06]  /*01e0*/  MOV R3, RZ ;  /* 0x000000ff00037202 */ /* 0x000fcc0000000f00 */
[----:B------:R0:W4:Y:S04]  /*01f0*/  @!P0 LDG.E.EL R3, desc[UR4][R8.64] ;  /* 0x0000000408038981 */ /* 0x000128000c2e1900 */
[----:B------:R-:W4:Y:S01]  /*0200*/  @!P0 LDG.E.EL R12, desc[UR4][R10.64] ;  /* 0x000000040a0c8981 */ /* 0x000f22000c2e1900 */
[----:B------:R-:W-:Y:S01]  /*0210*/  MOV R16, 0x3e800000 ;  /* 0x3e80000000107802 */ /* 0x000fe20000000f00 */
[----:B------:R-:W-:Y:S01]  /*0220*/  BSSY B0, `(.L_x_0) ;  /* 0x0000030000007945 */ /* 0x000fe20003800000 */
[----:B0-----:R-:W-:Y:S01]  /*0230*/  HFMA2.MMA R9, -RZ, RZ, 1.3056640625, -1.8671875 ;  /* 0x3d39bf78ff097435 */ /* 0x001fe200000001ff */
[----:B---3--:R-:W-:-:S04]  /*0240*/  FADD R14, R14, 9.9999997473787516356e-06 ;  /* 0x3727c5ac0e0e7421 */ /* 0x008fc80000000000 */
[----:B------:R-:W0:Y:S01]  /*0250*/  MUFU.SQRT R13, R14 ;  /* 0x0000000e000d7308 */ /* 0x000e220000002000 */
[----:B--2---:R-:W-:Y:S01]  /*0260*/  FADD R0, -R15, R0 ;  /* 0x000000000f007221 */ /* 0x004fe20000000100 */
[C---:B0-----:R-:W-:Y:S02]  /*0270*/  FSETP.GT.AND P1, PT, R13.reuse, 8.50705917302346158658e+37, PT ;  /* 0x7e8000000d00780b */ /* 0x041fe40003f24000 */
[----:B------:R-:W-:Y:S02]  /*0280*/  FSETP.GEU.AND P2, PT, R13, 1.175494350822287508e-38, PT ;  /* 0x008000000d00780b */ /* 0x000fe40003f4e000 */
[----:B------:R-:W-:-:S09]  /*0290*/  FSEL R4, R16, 1, P1 ;  /* 0x3f80000010047808 */ /* 0x000fd20000800000 */
[----:B------:R-:W-:Y:S02]  /*02a0*/  @P1 FMUL R13, R13, 0.25 ;  /* 0x3e8000000d0d1820 */ /* 0x000fe40000400000 */
[----:B------:R-:W-:Y:S02]  /*02b0*/  @!P2 FMUL R4, R4, 16777216 ;  /* 0x4b8000000404a820 */ /* 0x000fe40000400000 */
[----:B------:R-:W-:-:S06]  /*02c0*/  @!P2 FMUL R13, R13, 16777216 ;  /* 0x4b8000000d0da820 */ /* 0x000fcc0000400000 */
[----:B------:R-:W0:Y:S02]  /*02d0*/  MUFU.RCP R13, R13 ;  /* 0x0000000d000d7308 */ /* 0x000e240000001000 */
[----:B0-----:R-:W-:-:S04]  /*02e0*/  FMUL R5, R13, R4 ;  /* 0x000000040d057220 */ /* 0x001fc80000400000 */
[----:B------:R-:W-:-:S04]  /*02f0*/  FMUL R5, R0, R5 ;  /* 0x0000000500057220 */ /* 0x000fc80000400000 */
[----:B----4-:R-:W-:-:S04]  /*0300*/  FFMA R3, R5, R3, R12 ;  /* 0x0000000305037223 */ /* 0x010fc8000000000c */
[----:B------:R-:W-:-:S05]  /*0310*/  FMUL R0, R3, 1.4426950216293334961 ;  /* 0x3fb8aa3b03007820 */ /* 0x000fca0000400000 */
[----:B------:R-:W-:-:S13]  /*0320*/  FSETP.GEU.AND P1, PT, R0, -126, PT ;  /* 0xc2fc00000000780b */ /* 0x000fda0003f2e000 */
[----:B------:R-:W-:-:S04]  /*0330*/  @!P1 FMUL R0, R0, 0.5 ;  /* 0x3f00000000009820 */ /* 0x000fc80000400000 */
[----:B------:R-:W0:Y:S02]  /*0340*/  MUFU.EX2 R4, R0 ;  /* 0x0000000000047308 */ /* 0x000e240000000800 */
[----:B0-----:R-:W-:Y:S01]  /*0350*/  @!P1 FMUL R4, R4, R4 ;  /* 0x0000000404049220 */ /* 0x001fe20000400000 */
[----:B------:R-:W-:-:S03]  /*0360*/  FSETP.GT.AND P1, PT, R3, 20, PT ;  /* 0x41a000000300780b */ /* 0x000fc60003f24000 */
[C---:B------:R-:W-:Y:S01]  /*0370*/  FADD.FTZ.RZ R5, R4.reuse, 1 ;  /* 0x3f80000004057421 */ /* 0x040fe2000001c000 */
[----:B------:R-:W-:-:S04]  /*0380*/  ISETP.GE.U32.AND P2, PT, R4, 0x7f800000, PT ;  /* 0x7f8000000400780c */ /* 0x000fc80003f46070 */
[----:B------:R-:W-:-:S04]  /*0390*/  IADD3 R5, R5, -0x3f400000, RZ ;  /* 0xc0c0000005057810 */ /* 0x000fc80007ffe0ff */
[----:B------:R-:W-:-:S04]  /*03a0*/  LOP3.LUT R5, R5, 0xff800000, RZ, 0xc0, !PT ;  /* 0xff80000005057812 */ /* 0x000fc800078ec0ff */
[----:B------:R-:W-:Y:S02]  /*03b0*/  IADD3 R7, -R5, 0x40800000, RZ ;  /* 0x4080000005077810 */ /* 0x000fe40007ffe1ff */
[----:B------:R-:W-:Y:S02]  /*03c0*/  IADD3 R6, R4, -R5, RZ ;  /* 0x8000000504067210 */ /* 0x000fe40007ffe0ff */
[----:B------:R-:W-:Y:S01]  /*03d0*/  I2FP.F32.S32 R5, R5 ;  /* 0x0000000500057245 */ /* 0x000fe20000201400 */
[----:B------:R-:W-:-:S04]  /*03e0*/  FFMA.FTZ R7, R7, R16, -1 ;  /* 0xbf80000007077423 */ /* 0x000fc80000010010 */
[----:B------:R-:W-:Y:S01]  /*03f0*/  FADD R6, R6, R7 ;  /* 0x0000000706067221 */ /* 0x000fe20000000000 */
[----:B------:R-:W-:-:S03]  /*0400*/  FMUL R5, R5, 1.1920928955078125e-07 ;  /* 0x3400000005057820 */ /* 0x000fc60000400000 */
[----:B------:R-:W-:-:S04]  /*0410*/  FFMA.FTZ R7, R6, -R9, 0.10546888411045074463 ;  /* 0x3dd8001206077423 */ /* 0x000fc80000010809 */
[----:B------:R-:W-:-:S04]  /*0420*/  FFMA.FTZ R7, R6, R7, -0.13229703903198242188 ;  /* 0xbe0778e006077423 */ /* 0x000fc80000010007 */
[----:B------:R-:W-:-:S04]  /*0430*/  FFMA.FTZ R7, R6, R7, 0.14491446316242218018 ;  /* 0x3e14647506077423 */ /* 0x000fc80000010007 */
[----:B------:R-:W-:-:S04]  /*0440*/  FFMA.FTZ R7, R6, R7, -0.16641564667224884033 ;  /* 0xbe2a68dd06077423 */ /* 0x000fc80000010007 */
[----:B------:R-:W-:-:S04]  /*0450*/  FFMA.FTZ R7, R6, R7, 0.19988867640495300293 ;  /* 0x3e4caf9e06077423 */ /* 0x000fc80000010007 */
[----:B------:R-:W-:-:S04]  /*0460*/  FFMA.FTZ R7, R6, R7, -0.25000196695327758789 ;  /* 0xbe80004206077423 */ /* 0x000fc80000010007 */
[----:B------:R-:W-:-:S04]  /*0470*/  FFMA.FTZ R7, R6, R7, 0.33333510160446166992 ;  /* 0x3eaaaae606077423 */ /* 0x000fc80000010007 */
[----:B------:R-:W-:-:S04]  /*0480*/  FFMA.FTZ R7, R6, R7, -0.5 ;  /* 0xbf00000006077423 */ /* 0x000fc80000010007 */
[----:B------:R-:W-:-:S04]  /*0490*/  FMUL R7, R6, R7 ;  /* 0x0000000706077220 */ /* 0x000fc80000400000 */
[----:B------:R-:W-:-:S04]  /*04a0*/  FFMA.FTZ R6, R6, R7, R6 ;  /* 0x0000000706067223 */ /* 0x000fc80000010006 */
[----:B------:R-:W-:Y:S01]  /*04b0*/  FFMA.FTZ R6, R5, 0.69314718246459960938, R6 ;  /* 0x3f31721805067823 */ /* 0x000fe20000010006 */
[----:B------:R-:W-:Y:S06]  /*04c0*/  @!P2 BRA `(.L_x_1) ;  /* 0x000000000014a947 */ /* 0x000fec0003800000 */
[C---:B------:R-:W-:Y:S02]  /*04d0*/  ISETP.GE.AND P2, PT, R4.reuse, -0x407fffff, PT ;  /* 0xbf8000010400780c */ /* 0x040fe40003f46270 */
[----:B------:R-:W-:-:S11]  /*04e0*/  FSETP.NEU.AND P3, PT, R4, RZ, PT ;  /* 0x000000ff0400720b */ /* 0x000fd60003f6d000 */
[----:B------:R-:W-:-:S05]  /*04f0*/  @P2 MOV R5, 0x7f800000 ;  /* 0x7f80000000052802 */ /* 0x000fca0000000f00 */
[----:B------:R-:W-:-:S05]  /*0500*/  @P2 FFMA.FTZ R6, R4, R5, +INF ;  /* 0x7f80000004062423 */ /* 0x000fca0000010005 */
[----:B------:R-:W-:-:S07]  /*0510*/  FSEL R6, R6, -RZ, P3 ;  /* 0x800000ff06067208 */ /* 0x000fce0001800000 */
.L_x_1:
[----:B------:R-:W-:Y:S05]  /*0520*/  BSYNC B0 ;  /* 0x0000000000007941 */ /* 0x000fea0003800000 */
.L_x_0:
[----:B------:R-:W-:Y:S01]  /*0530*/  FSEL R9, R3, R6, P1 ;  /* 0x0000000603097208 */ /* 0x000fe20000800000 */
[----:B------:R-:W-:Y:S01]  /*0540*/  BSSY B0, `(.L_x_2) ;  /* 0x0000016000007945 */ /* 0x000fe20003800000 */
[----:B------:R-:W-:-:S03]  /*0550*/  SHF.R.S32.HI R7, RZ, 0x1f, R2 ;  /* 0x0000001fff077819 */ /* 0x000fc60000011402 */
[----:B------:R-:W-:-:S05]  /*0560*/  FADD.FTZ R6, |R9|, -RZ ;  /* 0x800000ff09067221 */ /* 0x000fca0000010200 */
[----:B------:R-:W-:-:S13]  /*0570*/  FSETP.GE.AND P1, PT, R6, 0.60000002384185791016, PT ;  /* 0x3f19999a0600780b */ /* 0x000fda0003f26000 */
[----:B------:R-:W-:Y:S05]  /*0580*/  @!P1 BRA `(.L_x_3) ;  /* 0x0000000000289947 */ /* 0x000fea0003800000 */
[C---:B------:R-:W-:Y:S01]  /*0590*/  FMUL R4, R6.reuse, 2.8853900432586669922 ;  /* 0x4038aa3b06047820 */ /* 0x040fe20000400000 */
[----:B------:R-:W-:Y:S02]  /*05a0*/  MOV R0, 0x3f800000 ;  /* 0x3f80000000007802 */ /* 0x000fe40000000f00 */
[----:B------:R-:W-:-:S03]  /*05b0*/  FSETP.GE.AND P1, PT, R6, 9.010913848876953125, PT ;  /* 0x41102cb40600780b */ /* 0x000fc60003f26000 */
[----:B------:R-:W0:Y:S02]  /*05c0*/  MUFU.EX2 R4, R4 ;  /* 0x0000000400047308 */ /* 0x000e240000000800 */
[----:B0-----:R-:W-:-:S06]  /*05d0*/  FADD R5, R4, 1 ;  /* 0x3f80000004057421 */ /* 0x001fcc0000000000 */
[----:B------:R-:W0:Y:S02]  /*05e0*/  MUFU.RCP R5, R5 ;  /* 0x0000000500057308 */ /* 0x000e240000001000 */
[----:B0-----:R-:W-:-:S05]  /*05f0*/  FFMA.FTZ R0, R5, -2, R0 ;  /* 0xc000000005007823 */ /* 0x001fca0000010000 */
[----:B------:R-:W-:-:S04]  /*0600*/  FSEL R0, R0, 1, !P1 ;  /* 0x3f80000000007808 */ /* 0x000fc80004800000 */
[----:B------:R-:W-:Y:S01]  /*0610*/  LOP3.LUT R0, R0, 0x80000000, R9, 0xf8, !PT ;  /* 0x8000000000007812 */ /* 0x000fe200078ef809 */
[----:B------:R-:W-:Y:S06]  /*0620*/  BRA `(.L_x_4) ;  /* 0x00000000001c7947 */ /* 0x000fec0003800000 */
.L_x_3:
[----:B------:R-:W-:Y:S01]  /*0630*/  HFMA2.MMA R0, -RZ, RZ, 1.125, -9232 ;  /* 0x3c80f082ff007435 */ /* 0x000fe200000001ff */
[----:B------:R-:W-:-:S09]  /*0640*/  FMUL R5, R9, R9 ;  /* 0x0000000909057220 */ /* 0x000fd20000400000 */
[----:B------:R-:W-:-:S04]  /*0650*/  FFMA.FTZ R0, R5, R0, -0.052303962409496307373 ;  /* 0xbd563cae05007423 */ /* 0x000fc80000010000 */
[----:B------:R-:W-:-:S04]  /*0660*/  FFMA.FTZ R0, R5, R0, 0.1331529766321182251 ;  /* 0x3e08594105007423 */ /* 0x000fc80000010000 */
[----:B------:R-:W-:-:S04]  /*0670*/  FFMA.FTZ R0, R5, R0, -0.33332768082618713379 ;  /* 0xbeaaa9ed05007423 */ /* 0x000fc80000010000 */
[----:B------:R-:W-:-:S04]  /*0680*/  FFMA.FTZ R0, R5, R0, RZ ;  /* 0x0000000005007223 */ /* 0x000fc800000100ff */
[----:B------:R-:W-:-:S07]  /*0690*/  FFMA.FTZ R0, R9, R0, R9 ;  /* 0x0000000009007223 */ /* 0x000fce0000010009 */
.L_x_4:
[----:B------:R-:W-:Y:S05]  /*06a0*/  BSYNC B0 ;  /* 0x0000000000007941 */ /* 0x000fea0003800000 */
.L_x_2:
[----:B------:R-:W-:Y:S01]  /*06b0*/  ULDC.64 UR6, c[0x0][0x210] ;  /* 0x0000840000067ab9 */ /* 0x000fe20000000a00 */
[----:B------:R-:W-:Y:S01]  /*06c0*/  FMUL R3, R3, R0 ;  /* 0x0000000003037220 */ /* 0x000fe20000400000 */
[----:B------:R-:W-:-:S04]  /*06d0*/  LEA R4, P1, R2, UR6, 0x2 ;  /* 0x0000000602047c11 */ /* 0x000fc8000f8210ff */
[----:B------:R-:W-:Y:S01]  /*06e0*/  LEA.HI.X R5, R2, UR7, R7, 0x2, P1 ;  /* 0x0000000702057c11 */ /* 0x000fe200088f1407 */
[----:B------:R-:W-:Y:S08]  /*06f0*/  @P0 EXIT ;  /* 0x000000000000094d */ /* 0x000ff00003800000 */
[----:B------:R-:W-:Y:S01]  /*0700*/  STG.E desc[UR4][R4.64], R3 ;  /* 0x0000000304007986 */ /* 0x000fe2000c101904 */
[----:B------:R-:W-:Y:S05]  /*0710*/  EXIT ;  /* 0x000000000000794d */ /* 0x000fea0003800000 */
.L_x_5:
[----:B------:R-:W-:-:S00]  /*0720*/  BRA `(.L_x_5) ;  /* 0xfffffffc00fc7947 */ /* 0x000fc0000383ffff */
[----:B------:R-:W-:-:S00]  /*0730*/  NOP ;  /* 0x0000000000007918 */ /* 0x000fc00000000000 */
        /* <DEDUP_REMOVED lines=12> */
.L_x_6:


//--------------------- .nv.global.init           --------------------------
	.section	.nv.global.init,"aw",@progbits
.nv.global.init:
	.type		_$_str,@object
	.size		_$_str,(_$_str_$_2 - _$_str)
_$_str:
        /*0000*/ 	.byte	0x5f, 0x5f, 0x43, 0x55, 0x44, 0x41, 0x5f, 0x46, 0x54, 0x5a, 0x00
	.type		_$_str_$_2,@object
	.size		_$_str_$_2,(.L_1 - _$_str_$_2)
_$_str_$_2:
        /*000b*/ 	.byte	0x5f, 0x5f, 0x43, 0x55, 0x44, 0x41, 0x5f, 0x50, 0x52, 0x45, 0x43, 0x5f, 0x53, 0x51, 0x52, 0x54
        /*001b*/ 	.byte	0x00
.L_1:


//--------------------- .nv.constant0.triton_poi_fused__native_batch_norm_legit_no_training_mul_softplus_tanh_0 --------------------------
	.section	.nv.constant0.triton_poi_fused__native_batch_norm_legit_no_training_mul_softplus_tanh_0,"a",@progbits
	.sectionflags	@""
	.align	4
.nv.constant0.triton_poi_fused__native_batch_norm_legit_no_training_mul_softplus_tanh_0:
	.zero		580
